	.headerflags	@"EF_CUDA_TEXMODE_UNIFIED EF_CUDA_64BIT_ADDRESS EF_CUDA_SM86 EF_CUDA_VIRTUAL_SM(EF_CUDA_SM86)"
	.elftype	@"ET_EXEC"


//--------------------- .nv.info                  --------------------------
	.section	.nv.info,"",@"SHT_CUDA_INFO"
	.align	4


	//----- nvinfo : EIATTR_REGCOUNT
	.align		4
        /*0000*/ 	.byte	0x04, 0x2f
        /*0002*/ 	.short	(.L_1 - .L_0)
	.align		4
.L_0:
        /*0004*/ 	.word	index@(triton__0d1d2de)
        /*0008*/ 	.word	0x0000000a


	//----- nvinfo : EIATTR_MAX_STACK_SIZE
	.align		4
.L_1:
        /*000c*/ 	.byte	0x04, 0x23
        /*000e*/ 	.short	(.L_3 - .L_2)
	.align		4
.L_2:
        /*0010*/ 	.word	index@(triton__0d1d2de)
        /*0014*/ 	.word	0x00000000


	//----- nvinfo : EIATTR_MIN_STACK_SIZE
	.align		4
.L_3:
        /*0018*/ 	.byte	0x04, 0x12
        /*001a*/ 	.short	(.L_5 - .L_4)
	.align		4
.L_4:
        /*001c*/ 	.word	index@(triton__0d1d2de)
        /*0020*/ 	.word	0x00000000


	//----- nvinfo : EIATTR_FRAME_SIZE
	.align		4
.L_5:
        /*0024*/ 	.byte	0x04, 0x11
        /*0026*/ 	.short	(.L_7 - .L_6)
	.align		4
.L_6:
        /*0028*/ 	.word	index@(triton__0d1d2de)
        /*002c*/ 	.word	0x00000000
.L_7:


//--------------------- .nv.info.triton__0d1d2de  --------------------------
	.section	.nv.info.triton__0d1d2de,"",@"SHT_CUDA_INFO"
	.align	4


	//----- nvinfo : EIATTR_CUDA_API_VERSION
	.align		4
        /*0000*/ 	.byte	0x04, 0x37
        /*0002*/ 	.short	(.L_9 - .L_8)
.L_8:
        /*0004*/ 	.word	0x0000007b


	//----- nvinfo : EIATTR_SW2861232_WAR
	.align		4
.L_9:
        /*0008*/ 	.byte	0x01, 0x35
	.zero		2


	//----- nvinfo : EIATTR_PARAM_CBANK
	.align		4
        /*000c*/ 	.byte	0x04, 0x0a
        /*000e*/ 	.short	(.L_11 - .L_10)
	.align		4
.L_10:
        /*0010*/ 	.word	index@(.nv.constant0.triton__0d1d2de)
        /*0014*/ 	.short	0x0160
        /*0016*/ 	.short	0x0014


	//----- nvinfo : EIATTR_CBANK_PARAM_SIZE
	.align		4
.L_11:
        /*0018*/ 	.byte	0x03, 0x19
        /*001a*/ 	.short	0x0014


	//----- nvinfo : EIATTR_KPARAM_INFO
	.align		4
        /*001c*/ 	.byte	0x04, 0x17
        /*001e*/ 	.short	(.L_13 - .L_12)
.L_12:
        /*0020*/ 	.word	0x00000000
        /*0024*/ 	.short	0x0002
        /*0026*/ 	.short	0x0010
        /*0028*/ 	.byte	0x00, 0xf0, 0x11, 0x00


	//----- nvinfo : EIATTR_KPARAM_INFO
	.align		4
.L_13:
        /*002c*/ 	.byte	0x04, 0x17
        /*002e*/ 	.short	(.L_15 - .L_14)
.L_14:
        /*0030*/ 	.word	0x00000000
        /*0034*/ 	.short	0x0001
        /*0036*/ 	.short	0x0008
        /*0038*/ 	.byte	0x00, 0xf0, 0x21, 0x00


	//----- nvinfo : EIATTR_KPARAM_INFO
	.align		4
.L_15:
        /*003c*/ 	.byte	0x04, 0x17
        /*003e*/ 	.short	(.L_17 - .L_16)
.L_16:
        /*0040*/ 	.word	0x00000000
        /*0044*/ 	.short	0x0000
        /*0046*/ 	.short	0x0000
        /*0048*/ 	.byte	0x00, 0xf0, 0x21, 0x00


	//----- nvinfo : EIATTR_MAXREG_COUNT
	.align		4
.L_17:
        /*004c*/ 	.byte	0x03, 0x1b
        /*004e*/ 	.short	0x00ff


	//----- nvinfo : EIATTR_EXIT_INSTR_OFFSETS
	.align		4
        /*0050*/ 	.byte	0x04, 0x1c
        /*0052*/ 	.short	(.L_19 - .L_18)


	//   ....[0]....
.L_18:
        /*0054*/ 	.word	0x00000240


	//----- nvinfo : EIATTR_MAX_THREADS
	.align		4
.L_19:
        /*0058*/ 	.byte	0x04, 0x05
        /*005a*/ 	.short	(.L_21 - .L_20)
.L_20:
        /*005c*/ 	.word	0x00000100
        /*0060*/ 	.word	0x00000001
        /*0064*/ 	.word	0x00000001
.L_21:


//--------------------- .nv.rel.action            --------------------------
	.section	.nv.rel.action,"",@"SHT_CUDA_RELOCINFO"
	.align	8
	.sectionentsize	8
        /*0000*/ 	.byte	0x73, 0x00, 0x00, 0x00, 0x00, 0x00, 0x00, 0x00, 0x00, 0x00, 0x00, 0x11, 0x25, 0x00, 0x05, 0x36


//--------------------- .nv.constant0.triton__0d1d2de --------------------------
	.section	.nv.constant0.triton__0d1d2de,"a",@progbits
	.align	4
.nv.constant0.triton__0d1d2de:
	.zero		372


//--------------------- .text.triton__0d1d2de     --------------------------
	.section	.text.triton__0d1d2de,"ax",@progbits
	.sectioninfo	@"SHI_REGISTERS=10"
	.align	128
        .global         triton__0d1d2de
        .type           triton__0d1d2de,@function
        .size           triton__0d1d2de,(.L_x_1 - triton__0d1d2de)
        .other          triton__0d1d2de,@"STO_CUDA_ENTRY STV_DEFAULT"
triton__0d1d2de:
.text.triton__0d1d2de:
[----:B------:R-:W-:-:S02]  /*0000*/  IMAD.MOV.U32 R1, RZ, RZ, c[0x0][0x28] ;  /* 0x00000a00ff017624 */ /* 0x000fc400078e00ff */
[----:B------:R-:W0:Y:S01]  /*0010*/  S2R R0, SR_TID.X ;  /* 0x0000000000007919 */ /* 0x000e220000002100 */
[----:B------:R-:W-:-:S03]  /*0020*/  ULDC.64 UR4, c[0x0][0x118] ;  /* 0x0000460000047ab9 */ /* 0x000fc60000000a00 */
[----:B------:R-:W1:Y:S01]  /*0030*/  S2R R5, SR_CTAID.X ;  /* 0x0000000000057919 */ /* 0x000e620000002500 */
[----:B0-----:R-:W-:Y:S01]  /*0040*/  IMAD.SHL.U32 R0, R0, 0x2, RZ ;  /* 0x0000000200007824 */ /* 0x001fe200078e00ff */
[----:B-1----:R-:W-:-:S04]  /*0050*/  SHF.R.S32.HI R3, RZ, 0x16, R5 ;  /* 0x00000016ff037819 */ /* 0x002fc80000011405 */
[----:B------:R-:W-:Y:S02]  /*0060*/  LOP3.LUT R0, R0, 0x1fe, RZ, 0xc0, !PT ;  /* 0x000001fe00007812 */ /* 0x000fe400078ec0ff */
[----:B------:R-:W-:-:S03]  /*0070*/  SGXT R3, R3, 0x1 ;  /* 0x000000010303781a */ /* 0x000fc60000000200 */
[----:B------:R-:W-:-:S05]  /*0080*/  IMAD R0, R5, 0x200, R0 ;  /* 0x0000020005007824 */ /* 0x000fca00078e0200 */
[CC--:B------:R-:W-:Y:S02]  /*0090*/  LEA.HI R2, R3.reuse, R0.reuse, RZ, 0x8 ;  /* 0x0000000003027211 */ /* 0x0c0fe400078f40ff */
[----:B------:R-:W-:Y:S02]  /*00a0*/  LEA.HI R3, R3, R0, RZ, 0x14 ;  /* 0x0000000003037211 */ /* 0x000fe400078fa0ff */
[--C-:B------:R-:W-:Y:S02]  /*00b0*/  SHF.R.S32.HI R4, RZ, 0x8, R2.reuse ;  /* 0x00000008ff047819 */ /* 0x100fe40000011402 */
[----:B------:R-:W-:Y:S02]  /*00c0*/  SHF.R.S32.HI R5, RZ, 0x1f, R2 ;  /* 0x0000001fff057819 */ /* 0x000fe40000011402 */
[----:B------:R-:W-:Y:S02]  /*00d0*/  SHF.R.S32.HI R3, RZ, 0x14, R3 ;  /* 0x00000014ff037819 */ /* 0x000fe40000011403 */
[----:B------:R-:W-:-:S03]  /*00e0*/  LEA.HI R5, R5, R4, RZ, 0xb ;  /* 0x0000000405057211 */ /* 0x000fc600078f58ff */
[----:B------:R-:W-:Y:S01]  /*00f0*/  IMAD.SHL.U32 R3, R3, 0x400, RZ ;  /* 0x0000040003037824 */ /* 0x000fe200078e00ff */
[----:B------:R-:W-:Y:S02]  /*0100*/  LOP3.LUT R7, R5, 0xff800, RZ, 0xc0, !PT ;  /* 0x000ff80005077812 */ /* 0x000fe400078ec0ff */
[----:B------:R-:W-:-:S03]  /*0110*/  LOP3.LUT R5, R2, 0xffffff00, RZ, 0xc0, !PT ;  /* 0xffffff0002057812 */ /* 0x000fc600078ec0ff */
[----:B------:R-:W-:Y:S01]  /*0120*/  IMAD.IADD R7, R4, 0x1, -R7 ;  /* 0x0000000104077824 */ /* 0x000fe200078e0a07 */
[----:B------:R-:W-:Y:S01]  /*0130*/  SHF.R.S32.HI R4, RZ, 0x1f, R3 ;  /* 0x0000001fff047819 */ /* 0x000fe20000011403 */
[----:B------:R-:W-:Y:S02]  /*0140*/  IMAD.IADD R2, R0, 0x1, -R5 ;  /* 0x0000000100027824 */ /* 0x000fe400078e0a05 */
[----:B------:R-:W-:-:S03]  /*0150*/  IMAD.SHL.U32 R7, R7, 0x1000, RZ ;  /* 0x0000100007077824 */ /* 0x000fc600078e00ff */
[----:B------:R-:W-:Y:S02]  /*0160*/  SHF.R.S32.HI R5, RZ, 0x1f, R2 ;  /* 0x0000001fff057819 */ /* 0x000fe40000011402 */
[----:B------:R-:W-:Y:S02]  /*0170*/  IADD3 R2, P0, P1, R7, R2, R3 ;  /* 0x0000000207027210 */ /* 0x000fe4000791e003 */
[----:B------:R-:W-:-:S04]  /*0180*/  SHF.R.S32.HI R7, RZ, 0x1f, R7 ;  /* 0x0000001fff077819 */ /* 0x000fc80000011407 */
[----:B------:R-:W-:Y:S02]  /*0190*/  IADD3.X R5, R7, R5, R4, P0, P1 ;  /* 0x0000000507057210 */ /* 0x000fe400007e2404 */
[----:B------:R-:W-:-:S04]  /*01a0*/  LEA R4, P0, R2, c[0x0][0x160], 0x1 ;  /* 0x0000580002047a11 */ /* 0x000fc800078008ff */
[----:B------:R-:W-:-:S05]  /*01b0*/  LEA.HI.X R5, R2, c[0x0][0x164], R5, 0x1, P0 ;  /* 0x0000590002057a11 */ /* 0x000fca00000f0c05 */
[----:B------:R-:W2:Y:S01]  /*01c0*/  LDG.E.EL R4, [R4.64+0x600] ;  /* 0x0006000404047981 */ /* 0x000ea2000c2e1900 */
[----:B------:R-:W-:Y:S01]  /*01d0*/  IMAD.MOV.U32 R3, RZ, RZ, 0x2 ;  /* 0x00000002ff037424 */ /* 0x000fe200078e00ff */
[C---:B--2---:R-:W-:Y:S01]  /*01e0*/  PRMT R2, R4.reuse, 0x7632, R2 ;  /* 0x0000763204027816 */ /* 0x044fe20000000002 */
[----:B------:R-:W-:-:S04]  /*01f0*/  IMAD.U32 R6, R4, 0x10000, RZ ;  /* 0x0001000004067824 */ /* 0x000fc800078e00ff */
[----:B------:R-:W-:Y:S02]  /*0200*/  IMAD.U32 R7, R2, 0x10000, RZ ;  /* 0x0001000002077824 */ /* 0x000fe400078e00ff */
[----:B------:R-:W-:-:S03]  /*0210*/  IMAD.WIDE R2, R0, R3, c[0x0][0x168] ;  /* 0x00005a0000027625 */ /* 0x000fc600078e0203 */
[----:B------:R-:W-:-:S05]  /*0220*/  F2FP.BF16.PACK_AB R7, R7, R6 ;  /* 0x000000060707723e */ /* 0x000fca00000010ff */
[----:B------:R-:W-:Y:S01]  /*0230*/  STG.E [R2.64], R7 ;  /* 0x0000000702007986 */ /* 0x000fe2000c101904 */
[----:B------:R-:W-:Y:S05]  /*0240*/  EXIT ;  /* 0x000000000000794d */ /* 0x000fea0003800000 */
.L_x_0:
[----:B------:R-:W-:-:S00]  /*0250*/  BRA `(.L_x_0) ;  /* 0xfffffff000007947 */ /* 0x000fc0000383ffff */
[----:B------:R-:W-:-:S00]  /*0260*/  NOP ;  /* 0x0000000000007918 */ /* 0x000fc00000000000 */
        /* <DEDUP_REMOVED lines=9> */
.L_x_1:
